//
// Generated by NVIDIA NVVM Compiler
//
// Compiler Build ID: CL-36424714
// Cuda compilation tools, release 13.0, V13.0.88
// Based on NVVM 20.0.0
//

.version 9.0
.target sm_100
.address_size 64

	// .globl	_Z6squarePfS_S_

.visible .entry _Z6squarePfS_S_(
	.param .u64 .ptr .align 1 _Z6squarePfS_S__param_0,
	.param .u64 .ptr .align 1 _Z6squarePfS_S__param_1,
	.param .u64 .ptr .align 1 _Z6squarePfS_S__param_2
)
{
	.reg .b32 	%r<2>;
	.reg .b32 	%f<4>;
	.reg .b64 	%rd<11>;

	ld.param.u64 	%rd1, [_Z6squarePfS_S__param_0];
	ld.param.u64 	%rd2, [_Z6squarePfS_S__param_1];
	ld.param.u64 	%rd3, [_Z6squarePfS_S__param_2];
	cvta.to.global.u64 	%rd4, %rd1;
	cvta.to.global.u64 	%rd5, %rd3;
	cvta.to.global.u64 	%rd6, %rd2;
	mov.u32 	%r1, %tid.x;
	mul.wide.u32 	%rd7, %r1, 4;
	add.s64 	%rd8, %rd6, %rd7;
	ld.global.f32 	%f1, [%rd8];
	add.s64 	%rd9, %rd5, %rd7;
	ld.global.f32 	%f2, [%rd9];
	add.f32 	%f3, %f1, %f2;
	add.s64 	%rd10, %rd4, %rd7;
	st.global.f32 	[%rd10], %f3;
	ret;

}


// ===== COMPILED SASS (sm_100) =====

	.target	sm_100

	.elftype	@"ET_EXEC"


//--------------------- .note.nv.tkinfo           --------------------------
	.section	.note.nv.tkinfo,"",@"SHT_NOTE"
	.sectionflags	@"SHF_NOTE_NV_TKINFO"
	.tkinfo
        /*0018*/ 	.word	0x00000002
        /*0030*/ 	.string	""
        /*0030*/ 	.string	"ptxas"
        /*0030*/ 	.string	"Cuda compilation tools, release 13.0, V13.0.88"
        /*0030*/ 	.string	"Build cuda_13.0.r13.0/compiler.36424714_0"
        /*0030*/ 	.string	"-arch sm_100 -m 64 "



//--------------------- .note.nv.cuinfo           --------------------------
	.section	.note.nv.cuinfo,"",@"SHT_NOTE"
	.sectionflags	@"SHF_NOTE_NV_CUINFO"
        /*0018*/ 	.short	0x0002
        /*001a*/ 	.short	0x0064
        /*001c*/ 	.short	0x0082
	.zero		2


//--------------------- .nv.info                  --------------------------
	.section	.nv.info,"",@"SHT_CUDA_INFO"
	.align	4


	//----- nvinfo : EIATTR_REGCOUNT
	.align		4
        /*0000*/ 	.byte	0x04, 0x2f
        /*0002*/ 	.short	(.L_1 - .L_0)
	.align		4
.L_0:
        /*0004*/ 	.word	index@(_Z6squarePfS_S_)
        /*0008*/ 	.word	0x0000000c


	//----- nvinfo : EIATTR_FRAME_SIZE
	.align		4
.L_1:
        /*000c*/ 	.byte	0x04, 0x11
        /*000e*/ 	.short	(.L_3 - .L_2)
	.align		4
.L_2:
        /*0010*/ 	.word	index@(_Z6squarePfS_S_)
        /*0014*/ 	.word	0x00000000


	//----- nvinfo : EIATTR_MIN_STACK_SIZE
	.align		4
.L_3:
        /*0018*/ 	.byte	0x04, 0x12
        /*001a*/ 	.short	(.L_5 - .L_4)
	.align		4
.L_4:
        /*001c*/ 	.word	index@(_Z6squarePfS_S_)
        /*0020*/ 	.word	0x00000000
.L_5:


//--------------------- .nv.compat                --------------------------
	.section	.nv.compat,"",@"SHT_CUDA_COMPAT_INFO"
	.align	4
        /*0000*/ 	.byte	0x02, 0x09, 0x00, 0x00, 0x02, 0x02, 0x01, 0x00, 0x02, 0x05, 0x05, 0x00, 0x03, 0x07, 0x01, 0x01
        /*0010*/ 	.byte	0x02, 0x03, 0x00, 0x00, 0x02, 0x06, 0x01, 0x00, 0x04, 0x0b, 0x08, 0x00, 0x09, 0x00, 0x00, 0x00
        /*0020*/ 	.byte	0x00, 0x00, 0x00, 0x00


//--------------------- .nv.info._Z6squarePfS_S_  --------------------------
	.section	.nv.info._Z6squarePfS_S_,"",@"SHT_CUDA_INFO"
	.sectionflags	@""
	.align	4


	//----- nvinfo : EIATTR_CUDA_API_VERSION
	.align		4
        /*0000*/ 	.byte	0x04, 0x37
        /*0002*/ 	.short	(.L_7 - .L_6)
.L_6:
        /*0004*/ 	.word	0x00000082


	//----- nvinfo : EIATTR_KPARAM_INFO
	.align		4
.L_7:
        /*0008*/ 	.byte	0x04, 0x17
        /*000a*/ 	.short	(.L_9 - .L_8)
.L_8:
        /*000c*/ 	.word	0x00000000
        /*0010*/ 	.short	0x0002
        /*0012*/ 	.short	0x0010
        /*0014*/ 	.byte	0x00, 0xf5, 0x21, 0x00


	//----- nvinfo : EIATTR_KPARAM_INFO
	.align		4
.L_9:
        /*0018*/ 	.byte	0x04, 0x17
        /*001a*/ 	.short	(.L_11 - .L_10)
.L_10:
        /*001c*/ 	.word	0x00000000
        /*0020*/ 	.short	0x0001
        /*0022*/ 	.short	0x0008
        /*0024*/ 	.byte	0x00, 0xf5, 0x21, 0x00


	//----- nvinfo : EIATTR_KPARAM_INFO
	.align		4
.L_11:
        /*0028*/ 	.byte	0x04, 0x17
        /*002a*/ 	.short	(.L_13 - .L_12)
.L_12:
        /*002c*/ 	.word	0x00000000
        /*0030*/ 	.short	0x0000
        /*0032*/ 	.short	0x0000
        /*0034*/ 	.byte	0x00, 0xf5, 0x21, 0x00


	//----- nvinfo : EIATTR_SPARSE_MMA_MASK
	.align		4
.L_13:
        /*0038*/ 	.byte	0x03, 0x50
        /*003a*/ 	.short	0x0000


	//----- nvinfo : EIATTR_MAXREG_COUNT
	.align		4
        /*003c*/ 	.byte	0x03, 0x1b
        /*003e*/ 	.short	0x00ff


	//----- nvinfo : EIATTR_MERCURY_ISA_VERSION
	.align		4
        /*0040*/ 	.byte	0x03, 0x5f
        /*0042*/ 	.short	0x0101


	//----- nvinfo : EIATTR_VRC_CTA_INIT_COUNT
	.align		4
        /*0044*/ 	.byte	0x02, 0x4a
	.zero		1
	.zero		1


	//----- nvinfo : EIATTR_EXIT_INSTR_OFFSETS
	.align		4
        /*0048*/ 	.byte	0x04, 0x1c
        /*004a*/ 	.short	(.L_15 - .L_14)


	//   ....[0]....
.L_14:
        /*004c*/ 	.word	0x000000d0


	//----- nvinfo : EIATTR_CBANK_PARAM_SIZE
	.align		4
.L_15:
        /*0050*/ 	.byte	0x03, 0x19
        /*0052*/ 	.short	0x0018


	//----- nvinfo : EIATTR_PARAM_CBANK
	.align		4
        /*0054*/ 	.byte	0x04, 0x0a
        /*0056*/ 	.short	(.L_17 - .L_16)
	.align		4
.L_16:
        /*0058*/ 	.word	index@(.nv.constant0._Z6squarePfS_S_)
        /*005c*/ 	.short	0x0380
        /*005e*/ 	.short	0x0018


	//----- nvinfo : EIATTR_SW_WAR
	.align		4
.L_17:
        /*0060*/ 	.byte	0x04, 0x36
        /*0062*/ 	.short	(.L_19 - .L_18)
.L_18:
        /*0064*/ 	.word	0x00000008
.L_19:


//--------------------- .nv.callgraph             --------------------------
	.section	.nv.callgraph,"",@"SHT_CUDA_CALLGRAPH"
	.align	4
	.sectionentsize	8
	.align		4
        /*0000*/ 	.word	0x00000000
	.align		4
        /*0004*/ 	.word	0xffffffff
	.align		4
        /*0008*/ 	.word	0x00000000
	.align		4
        /*000c*/ 	.word	0xfffffffe
	.align		4
        /*0010*/ 	.word	0x00000000
	.align		4
        /*0014*/ 	.word	0xfffffffd
	.align		4
        /*0018*/ 	.word	0x00000000
	.align		4
        /*001c*/ 	.word	0xfffffffc


//--------------------- .text._Z6squarePfS_S_     --------------------------
	.section	.text._Z6squarePfS_S_,"ax",@progbits
	.align	128
        .global         _Z6squarePfS_S_
        .type           _Z6squarePfS_S_,@function
        .size           _Z6squarePfS_S_,(.L_x_1 - _Z6squarePfS_S_)
        .other          _Z6squarePfS_S_,@"STO_CUDA_ENTRY STV_DEFAULT"
_Z6squarePfS_S_:
.text._Z6squarePfS_S_:
[----:B------:R-:W-:Y:S01]  /*0000*/  LDC R1, c[0x0][0x37c] ;  /* 0x0000df00ff017b82 */ /* 0x000fe20000000800 */
[----:B------:R-:W0:Y:S07]  /*0010*/  S2R R9, SR_TID.X ;  /* 0x0000000000097919 */ /* 0x000e2e0000002100 */
[----:B------:R-:W0:Y:S01]  /*0020*/  LDC.64 R2, c[0x0][0x388] ;  /* 0x0000e200ff027b82 */ /* 0x000e220000000a00 */
[----:B------:R-:W1:Y:S07]  /*0030*/  LDCU.64 UR4, c[0x0][0x358] ;  /* 0x00006b00ff0477ac */ /* 0x000e6e0008000a00 */
[----:B------:R-:W2:Y:S08]  /*0040*/  LDC.64 R4, c[0x0][0x390] ;  /* 0x0000e400ff047b82 */ /* 0x000eb00000000a00 */
[----:B------:R-:W3:Y:S01]  /*0050*/  LDC.64 R6, c[0x0][0x380] ;  /* 0x0000e000ff067b82 */ /* 0x000ee20000000a00 */
[----:B0-----:R-:W-:-:S04]  /*0060*/  IMAD.WIDE.U32 R2, R9, 0x4, R2 ;  /* 0x0000000409027825 */ /* 0x001fc800078e0002 */
[C---:B--2---:R-:W-:Y:S02]  /*0070*/  IMAD.WIDE.U32 R4, R9.reuse, 0x4, R4 ;  /* 0x0000000409047825 */ /* 0x044fe400078e0004 */
[----:B-1----:R-:W2:Y:S04]  /*0080*/  LDG.E R2, desc[UR4][R2.64] ;  /* 0x0000000402027981 */ /* 0x002ea8000c1e1900 */
[----:B------:R-:W2:Y:S01]  /*0090*/  LDG.E R5, desc[UR4][R4.64] ;  /* 0x0000000404057981 */ /* 0x000ea2000c1e1900 */
[----:B---3--:R-:W-:-:S04]  /*00a0*/  IMAD.WIDE.U32 R6, R9, 0x4, R6 ;  /* 0x0000000409067825 */ /* 0x008fc800078e0006 */
[----:B--2---:R-:W-:-:S05]  /*00b0*/  FADD R9, R2, R5 ;  /* 0x0000000502097221 */ /* 0x004fca0000000000 */
[----:B------:R-:W-:Y:S01]  /*00c0*/  STG.E desc[UR4][R6.64], R9 ;  /* 0x0000000906007986 */ /* 0x000fe2000c101904 */
[----:B------:R-:W-:Y:S05]  /*00d0*/  EXIT ;  /* 0x000000000000794d */ /* 0x000fea0003800000 */
.L_x_0:
[----:B------:R-:W-:-:S00]  /*00e0*/  BRA `(.L_x_0) ;  /* 0xfffffffc00fc7947 */ /* 0x000fc0000383ffff */
[----:B------:R-:W-:-:S00]  /*00f0*/  NOP ;  /* 0x0000000000007918 */ /* 0x000fc00000000000 */
        /* <DEDUP_REMOVED lines=8> */
.L_x_1:


//--------------------- .nv.shared.reserved.0     --------------------------
	.section	.nv.shared.reserved.0,"aw",@nobits
	.weak		__nv_reservedSMEM_offset_0_alias
	.size		__nv_reservedSMEM_offset_0_alias, 0, 64
	.other		__nv_reservedSMEM_offset_0_alias,@"STO_CUDA_RESERVED_SHARED STV_DEFAULT"
__nv_reservedSMEM_offset_0_alias:
	.zero		0
	.zero		64


//--------------------- .nv.constant0._Z6squarePfS_S_ --------------------------
	.section	.nv.constant0._Z6squarePfS_S_,"a",@progbits
	.sectionflags	@""
	.align	4
.nv.constant0._Z6squarePfS_S_:
	.zero		920


//--------------------- SYMBOLS --------------------------

	.type		.nv.reservedSmem.offset0,@object
	.size		.nv.reservedSmem.offset0,0x4
